	.headerflags	@"EF_CUDA_TEXMODE_UNIFIED EF_CUDA_64BIT_ADDRESS EF_CUDA_ACCELERATORS EF_CUDA_SM90 EF_CUDA_VIRTUAL_SM(EF_CUDA_SM90)"
	.elftype	@"ET_EXEC"


//--------------------- .nv.info                  --------------------------
	.section	.nv.info,"",@"SHT_CUDA_INFO"
	.align	4


	//----- nvinfo : EIATTR_REGCOUNT
	.align		4
        /*0000*/ 	.byte	0x04, 0x2f
        /*0002*/ 	.short	(.L_3 - .L_2)
	.align		4
.L_2:
        /*0004*/ 	.word	index@(triton_poi_fused_cat_47)
        /*0008*/ 	.word	0x0000001e


	//----- nvinfo : EIATTR_MIN_STACK_SIZE
	.align		4
.L_3:
        /*000c*/ 	.byte	0x04, 0x12
        /*000e*/ 	.short	(.L_5 - .L_4)
	.align		4
.L_4:
        /*0010*/ 	.word	index@(triton_poi_fused_cat_47)
        /*0014*/ 	.word	0x00000000


	//----- nvinfo : EIATTR_FRAME_SIZE
	.align		4
.L_5:
        /*0018*/ 	.byte	0x04, 0x11
        /*001a*/ 	.short	(.L_7 - .L_6)
	.align		4
.L_6:
        /*001c*/ 	.word	index@(triton_poi_fused_cat_47)
        /*0020*/ 	.word	0x00000000


	//----- nvinfo : EIATTR_MIN_STACK_SIZE
	.align		4
.L_7:
        /*0024*/ 	.byte	0x04, 0x12
        /*0026*/ 	.short	(.L_9 - .L_8)
	.align		4
.L_8:
        /*0028*/ 	.word	index@(triton_poi_fused_cat_47)
        /*002c*/ 	.word	0x00000000
.L_9:


//--------------------- .nv.info.triton_poi_fused_cat_47 --------------------------
	.section	.nv.info.triton_poi_fused_cat_47,"",@"SHT_CUDA_INFO"
	.sectionflags	@""
	.align	4


	//----- nvinfo : EIATTR_CUDA_API_VERSION
	.align		4
        /*0000*/ 	.byte	0x04, 0x37
        /*0002*/ 	.short	(.L_11 - .L_10)
.L_10:
        /*0004*/ 	.word	0x0000007c


	//----- nvinfo : EIATTR_KPARAM_INFO
	.align		4
.L_11:
        /*0008*/ 	.byte	0x04, 0x17
        /*000a*/ 	.short	(.L_13 - .L_12)
.L_12:
        /*000c*/ 	.word	0x00000000
        /*0010*/ 	.short	0x000b
        /*0012*/ 	.short	0x0058
        /*0014*/ 	.byte	0x00, 0xf0, 0x11, 0x00


	//----- nvinfo : EIATTR_KPARAM_INFO
	.align		4
.L_13:
        /*0018*/ 	.byte	0x04, 0x17
        /*001a*/ 	.short	(.L_15 - .L_14)
.L_14:
        /*001c*/ 	.word	0x00000000
        /*0020*/ 	.short	0x000a
        /*0022*/ 	.short	0x0050
        /*0024*/ 	.byte	0x00, 0xf4, 0x21, 0x00


	//----- nvinfo : EIATTR_KPARAM_INFO
	.align		4
.L_15:
        /*0028*/ 	.byte	0x04, 0x17
        /*002a*/ 	.short	(.L_17 - .L_16)
.L_16:
        /*002c*/ 	.word	0x00000000
        /*0030*/ 	.short	0x0009
        /*0032*/ 	.short	0x0048
        /*0034*/ 	.byte	0x00, 0xf4, 0x21, 0x00


	//----- nvinfo : EIATTR_KPARAM_INFO
	.align		4
.L_17:
        /*0038*/ 	.byte	0x04, 0x17
        /*003a*/ 	.short	(.L_19 - .L_18)
.L_18:
        /*003c*/ 	.word	0x00000000
        /*0040*/ 	.short	0x0008
        /*0042*/ 	.short	0x0040
        /*0044*/ 	.byte	0x00, 0xf4, 0x21, 0x00


	//----- nvinfo : EIATTR_KPARAM_INFO
	.align		4
.L_19:
        /*0048*/ 	.byte	0x04, 0x17
        /*004a*/ 	.short	(.L_21 - .L_20)
.L_20:
        /*004c*/ 	.word	0x00000000
        /*0050*/ 	.short	0x0007
        /*0052*/ 	.short	0x0038
        /*0054*/ 	.byte	0x00, 0xf4, 0x21, 0x00


	//----- nvinfo : EIATTR_KPARAM_INFO
	.align		4
.L_21:
        /*0058*/ 	.byte	0x04, 0x17
        /*005a*/ 	.short	(.L_23 - .L_22)
.L_22:
        /*005c*/ 	.word	0x00000000
        /*0060*/ 	.short	0x0006
        /*0062*/ 	.short	0x0030
        /*0064*/ 	.byte	0x00, 0xf4, 0x21, 0x00


	//----- nvinfo : EIATTR_KPARAM_INFO
	.align		4
.L_23:
        /*0068*/ 	.byte	0x04, 0x17
        /*006a*/ 	.short	(.L_25 - .L_24)
.L_24:
        /*006c*/ 	.word	0x00000000
        /*0070*/ 	.short	0x0005
        /*0072*/ 	.short	0x0028
        /*0074*/ 	.byte	0x00, 0xf4, 0x21, 0x00


	//----- nvinfo : EIATTR_KPARAM_INFO
	.align		4
.L_25:
        /*0078*/ 	.byte	0x04, 0x17
        /*007a*/ 	.short	(.L_27 - .L_26)
.L_26:
        /*007c*/ 	.word	0x00000000
        /*0080*/ 	.short	0x0004
        /*0082*/ 	.short	0x0020
        /*0084*/ 	.byte	0x00, 0xf4, 0x21, 0x00


	//----- nvinfo : EIATTR_KPARAM_INFO
	.align		4
.L_27:
        /*0088*/ 	.byte	0x04, 0x17
        /*008a*/ 	.short	(.L_29 - .L_28)
.L_28:
        /*008c*/ 	.word	0x00000000
        /*0090*/ 	.short	0x0003
        /*0092*/ 	.short	0x0018
        /*0094*/ 	.byte	0x00, 0xf4, 0x21, 0x00


	//----- nvinfo : EIATTR_KPARAM_INFO
	.align		4
.L_29:
        /*0098*/ 	.byte	0x04, 0x17
        /*009a*/ 	.short	(.L_31 - .L_30)
.L_30:
        /*009c*/ 	.word	0x00000000
        /*00a0*/ 	.short	0x0002
        /*00a2*/ 	.short	0x0010
        /*00a4*/ 	.byte	0x00, 0xf4, 0x21, 0x00


	//----- nvinfo : EIATTR_KPARAM_INFO
	.align		4
.L_31:
        /*00a8*/ 	.byte	0x04, 0x17
        /*00aa*/ 	.short	(.L_33 - .L_32)
.L_32:
        /*00ac*/ 	.word	0x00000000
        /*00b0*/ 	.short	0x0001
        /*00b2*/ 	.short	0x0008
        /*00b4*/ 	.byte	0x00, 0xf4, 0x21, 0x00


	//----- nvinfo : EIATTR_KPARAM_INFO
	.align		4
.L_33:
        /*00b8*/ 	.byte	0x04, 0x17
        /*00ba*/ 	.short	(.L_35 - .L_34)
.L_34:
        /*00bc*/ 	.word	0x00000000
        /*00c0*/ 	.short	0x0000
        /*00c2*/ 	.short	0x0000
        /*00c4*/ 	.byte	0x00, 0xf4, 0x21, 0x00


	//----- nvinfo : EIATTR_SPARSE_MMA_MASK
	.align		4
.L_35:
        /*00c8*/ 	.byte	0x03, 0x50
        /*00ca*/ 	.short	0x0000


	//----- nvinfo : EIATTR_MAXREG_COUNT
	.align		4
        /*00cc*/ 	.byte	0x03, 0x1b
        /*00ce*/ 	.short	0x00ff


	//----- nvinfo : EIATTR_EXIT_INSTR_OFFSETS
	.align		4
        /*00d0*/ 	.byte	0x04, 0x1c
        /*00d2*/ 	.short	(.L_37 - .L_36)


	//   ....[0]....
.L_36:
        /*00d4*/ 	.word	0x000006e0


	//----- nvinfo : EIATTR_REQNTID
	.align		4
.L_37:
        /*00d8*/ 	.byte	0x04, 0x10
        /*00da*/ 	.short	(.L_39 - .L_38)
.L_38:
        /*00dc*/ 	.word	0x00000080
        /*00e0*/ 	.word	0x00000001
        /*00e4*/ 	.word	0x00000001


	//----- nvinfo : EIATTR_CBANK_PARAM_SIZE
	.align		4
.L_39:
        /*00e8*/ 	.byte	0x03, 0x19
        /*00ea*/ 	.short	0x005c


	//----- nvinfo : EIATTR_PARAM_CBANK
	.align		4
        /*00ec*/ 	.byte	0x04, 0x0a
        /*00ee*/ 	.short	(.L_41 - .L_40)
	.align		4
.L_40:
        /*00f0*/ 	.word	index@(.nv.constant0.triton_poi_fused_cat_47)
        /*00f4*/ 	.short	0x0210
        /*00f6*/ 	.short	0x005c


	//----- nvinfo : EIATTR_SW_WAR
	.align		4
.L_41:
        /*00f8*/ 	.byte	0x04, 0x36
        /*00fa*/ 	.short	(.L_43 - .L_42)
.L_42:
        /*00fc*/ 	.word	0x00000008
.L_43:


//--------------------- .nv.callgraph             --------------------------
	.section	.nv.callgraph,"",@"SHT_CUDA_CALLGRAPH"
	.align	4
	.sectionentsize	8
	.align		4
        /*0000*/ 	.word	0x00000000
	.align		4
        /*0004*/ 	.word	0xffffffff
	.align		4
        /*0008*/ 	.word	0x00000000
	.align		4
        /*000c*/ 	.word	0xfffffffe
	.align		4
        /*0010*/ 	.word	0x00000000
	.align		4
        /*0014*/ 	.word	0xfffffffd
	.align		4
        /*0018*/ 	.word	0x00000000
	.align		4
        /*001c*/ 	.word	0xfffffffc


//--------------------- .nv.constant4             --------------------------
	.section	.nv.constant4,"a",@progbits
	.align	8
	.align		8
.nv.constant4:
        /*0000*/ 	.dword	_$_str
	.align		8
        /*0008*/ 	.dword	_$_str_$_2


//--------------------- .text.triton_poi_fused_cat_47 --------------------------
	.section	.text.triton_poi_fused_cat_47,"ax",@progbits
	.align	128
        .global         triton_poi_fused_cat_47
        .type           triton_poi_fused_cat_47,@function
        .size           triton_poi_fused_cat_47,(.L_x_1 - triton_poi_fused_cat_47)
        .other          triton_poi_fused_cat_47,@"STO_CUDA_ENTRY STV_DEFAULT"
triton_poi_fused_cat_47:
.text.triton_poi_fused_cat_47:
[----:B------:R-:W-:Y:S01]  /*0000*/  LDC R1, c[0x0][0x28] ;  /* 0x00000a00ff017b82 */ /* 0x000fe20000000800 */
[----:B------:R-:W1:Y:S07]  /*0010*/  S2R R18, SR_TID.X ;  /* 0x0000000000127919 */ /* 0x000e6e0000002100 */
[----:B------:R-:W2:Y:S01]  /*0020*/  LDC.64 R4, c[0x0][0x248] ;  /* 0x00009200ff047b82 */ /* 0x000ea20000000a00 */
[----:B------:R-:W-:Y:S01]  /*0030*/  CS2R R22, SRZ ;  /* 0x0000000000167805 */ /* 0x000fe2000001ff00 */
[----:B------:R-:W-:Y:S01]  /*0040*/  ULDC.64 UR4, c[0x0][0x208] ;  /* 0x0000820000047ab9 */ /* 0x000fe20000000a00 */
[----:B------:R-:W3:Y:S01]  /*0050*/  S2R R3, SR_CTAID.X ;  /* 0x0000000000037919 */ /* 0x000ee20000002500 */
[----:B------:R-:W-:-:S04]  /*0060*/  ULDC.64 UR6, c[0x0][0x238] ;  /* 0x00008e0000067ab9 */ /* 0x000fc80000000a00 */
[----:B------:R-:W4:Y:S08]  /*0070*/  LDC.64 R14, c[0x0][0x210] ;  /* 0x00008400ff0e7b82 */ /* 0x000f300000000a00 */
[----:B------:R-:W5:Y:S08]  /*0080*/  LDC.64 R16, c[0x0][0x218] ;  /* 0x00008600ff107b82 */ /* 0x000f700000000a00 */
[----:B------:R-:W2:Y:S01]  /*0090*/  LDC.64 R12, c[0x0][0x240] ;  /* 0x00009000ff0c7b82 */ /* 0x000ea20000000a00 */
[----:B-1----:R-:W-:-:S07]  /*00a0*/  LOP3.LUT R18, R18, 0x7f, RZ, 0xc0, !PT ;  /* 0x0000007f12127812 */ /* 0x002fce00078ec0ff */
[----:B------:R-:W1:Y:S01]  /*00b0*/  LDC.64 R8, c[0x0][0x258] ;  /* 0x00009600ff087b82 */ /* 0x000e620000000a00 */
[----:B---3--:R-:W-:Y:S01]  /*00c0*/  SHF.R.S32.HI R0, RZ, 0x18, R3 ;  /* 0x00000018ff007819 */ /* 0x008fe20000011403 */
[----:B------:R-:W-:-:S03]  /*00d0*/  IMAD R18, R3, 0x80, R18 ;  /* 0x0000008003127824 */ /* 0x000fc600078e0212 */
[----:B------:R-:W-:-:S04]  /*00e0*/  SGXT R3, R0, 0x1 ;  /* 0x000000010003781a */ /* 0x000fc80000000200 */
[----:B------:R-:W-:Y:S02]  /*00f0*/  LEA.HI R0, R3, R18, RZ, 0x2 ;  /* 0x0000001203007211 */ /* 0x000fe400078f10ff */
[----:B------:R-:W3:Y:S02]  /*0100*/  LDC.64 R2, c[0x0][0x220] ;  /* 0x00008800ff027b82 */ /* 0x000ee40000000a00 */
[----:B------:R-:W-:-:S05]  /*0110*/  SHF.R.S32.HI R19, RZ, 0x2, R0 ;  /* 0x00000002ff137819 */ /* 0x000fca0000011400 */
[----:B------:R-:W-:-:S05]  /*0120*/  IMAD.HI R6, R19, 0x2aaaaaab, RZ ;  /* 0x2aaaaaab13067827 */ /* 0x000fca00078e02ff */
[----:B------:R-:W-:-:S04]  /*0130*/  SHF.R.U32.HI R7, RZ, 0x1f, R6 ;  /* 0x0000001fff077819 */ /* 0x000fc80000011606 */
[----:B------:R-:W-:-:S05]  /*0140*/  LEA.HI R6, R6, R7, RZ, 0x19 ;  /* 0x0000000706067211 */ /* 0x000fca00078fc8ff */
[----:B------:R-:W-:-:S04]  /*0150*/  IMAD R19, R6, -0x300, R19 ;  /* 0xfffffd0006137824 */ /* 0x000fc800078e0213 */
[C---:B---3--:R-:W-:Y:S01]  /*0160*/  IMAD.WIDE R2, R19.reuse, 0x4, R2 ;  /* 0x0000000413027825 */ /* 0x048fe200078e0202 */
[C---:B------:R-:W-:Y:S02]  /*0170*/  ISETP.GE.AND P0, PT, R19.reuse, 0x180, PT ;  /* 0x000001801300780c */ /* 0x040fe40003f06270 */
[C---:B------:R-:W-:Y:S01]  /*0180*/  ISETP.GT.AND P1, PT, R19.reuse, 0x17f, PT ;  /* 0x0000017f1300780c */ /* 0x040fe20003f24270 */
[----:B--2---:R-:W-:-:S10]  /*0190*/  IMAD.WIDE R4, R19, 0x4, R4 ;  /* 0x0000000413047825 */ /* 0x004fd400078e0204 */
[----:B------:R2:W3:Y:S04]  /*01a0*/  @!P0 LDG.E.EL R23, desc[UR4][R2.64] ;  /* 0x0000000402178981 */ /* 0x0004e8000c2e1900 */
[----:B------:R1:W3:Y:S01]  /*01b0*/  @P1 LDG.E.EL R22, desc[UR4][R4.64+-0x600] ;  /* 0xfffa000404161981 */ /* 0x0002e2000c2e1900 */
[----:B------:R-:W-:Y:S01]  /*01c0*/  IMAD.HI R21, R18, 0x2aaaaaab, RZ ;  /* 0x2aaaaaab12157827 */ /* 0x000fe200078e02ff */
[----:B------:R-:W-:-:S03]  /*01d0*/  LOP3.LUT R7, R0, 0xfffffffc, RZ, 0xc0, !PT ;  /* 0xfffffffc00077812 */ /* 0x000fc600078ec0ff */
[----:B------:R-:W-:Y:S01]  /*01e0*/  IMAD.MOV.U32 R20, RZ, RZ, RZ ;  /* 0x000000ffff147224 */ /* 0x000fe200078e00ff */
[----:B------:R-:W-:Y:S01]  /*01f0*/  SHF.R.U32.HI R6, RZ, 0x1f, R21 ;  /* 0x0000001fff067819 */ /* 0x000fe20000011615 */
[----:B------:R-:W-:Y:S01]  /*0200*/  IMAD.IADD R0, R18, 0x1, -R7 ;  /* 0x0000000112007824 */ /* 0x000fe200078e0a07 */
[----:B--2---:R-:W2:Y:S01]  /*0210*/  LDC.64 R2, c[0x0][0x228] ;  /* 0x00008a00ff027b82 */ /* 0x004ea20000000a00 */
[----:B-----5:R-:W-:Y:S01]  /*0220*/  IMAD.WIDE R16, R19, 0x4, R16 ;  /* 0x0000000413107825 */ /* 0x020fe200078e0210 */
[----:B------:R-:W-:-:S03]  /*0230*/  LEA.HI.SX32 R21, R21, R6, 0x17 ;  /* 0x0000000615157211 */ /* 0x000fc600078fbaff */
[----:B0-----:R-:W-:-:S03]  /*0240*/  IMAD.WIDE R12, R19, 0x4, R12 ;  /* 0x00000004130c7825 */ /* 0x001fc600078e020c */
[----:B-1----:R-:W0:Y:S01]  /*0250*/  LDC.64 R4, c[0x0][0x230] ;  /* 0x00008c00ff047b82 */ /* 0x002e220000000a00 */
[----:B------:R-:W-:Y:S01]  /*0260*/  IMAD R0, R21, 0x4, R0 ;  /* 0x0000000415007824 */ /* 0x000fe200078e0200 */
[----:B------:R1:W5:Y:S03]  /*0270*/  @P1 LDG.E.EL R20, desc[UR4][R12.64+-0x600] ;  /* 0xfffa00040c141981 */ /* 0x000366000c2e1900 */
[----:B------:R-:W-:-:S03]  /*0280*/  IMAD R0, R0, 0x180, RZ ;  /* 0x0000018000007824 */ /* 0x000fc600078e02ff */
[----:B------:R-:W0:Y:S01]  /*0290*/  LDC.64 R6, c[0x0][0x250] ;  /* 0x00009400ff067b82 */ /* 0x000e220000000a00 */
[--C-:B------:R-:W-:Y:S01]  /*02a0*/  IMAD.IADD R25, R19, 0x1, R0.reuse ;  /* 0x0000000113197824 */ /* 0x100fe200078e0200 */
[----:B------:R-:W-:Y:S02]  /*02b0*/  SHF.R.S32.HI R10, RZ, 0x1f, R0 ;  /* 0x0000001fff0a7819 */ /* 0x000fe40000011400 */
[----:B------:R-:W-:Y:S01]  /*02c0*/  IADD3 R11, P2, R19, R0, RZ ;  /* 0x00000000130b7210 */ /* 0x000fe20007f5e0ff */
[----:B----4-:R-:W-:-:S03]  /*02d0*/  IMAD.WIDE R14, R25, 0x4, R14 ;  /* 0x00000004190e7825 */ /* 0x010fc600078e020e */
[----:B------:R-:W-:Y:S02]  /*02e0*/  LEA.HI.X.SX32 R0, R19, R10, 0x1, P2 ;  /* 0x0000000a13007211 */ /* 0x000fe400010f0eff */
[C---:B------:R-:W-:Y:S02]  /*02f0*/  LEA R10, P2, R11.reuse, UR6, 0x2 ;  /* 0x000000060b0a7c11 */ /* 0x040fe4000f8410ff */
[----:B------:R-:W-:Y:S02]  /*0300*/  CS2R R24, SRZ ;  /* 0x0000000000187805 */ /* 0x000fe4000001ff00 */
[----:B------:R-:W-:Y:S01]  /*0310*/  LEA.HI.X R11, R11, UR7, R0, 0x2, P2 ;  /* 0x000000070b0b7c11 */ /* 0x000fe200090f1400 */
[----:B------:R-:W-:-:S03]  /*0320*/  IMAD.MOV.U32 R0, RZ, RZ, RZ ;  /* 0x000000ffff007224 */ /* 0x000fc600078e00ff */
[----:B------:R-:W4:Y:S01]  /*0330*/  @!P0 LDG.E.EL R24, desc[UR4][R14.64] ;  /* 0x000000040e188981 */ /* 0x000f22000c2e1900 */
[----:B------:R-:W-:-:S03]  /*0340*/  CS2R R26, SRZ ;  /* 0x00000000001a7805 */ /* 0x000fc6000001ff00 */
[----:B------:R-:W4:Y:S01]  /*0350*/  @!P0 LDG.E.EL R0, desc[UR4][R16.64] ;  /* 0x0000000410008981 */ /* 0x000f22000c2e1900 */
[C---:B--2---:R-:W-:Y:S01]  /*0360*/  IMAD.WIDE R2, R19.reuse, 0x4, R2 ;  /* 0x0000000413027825 */ /* 0x044fe200078e0202 */
[----:B-1----:R-:W-:Y:S02]  /*0370*/  CS2R R12, SRZ ;  /* 0x00000000000c7805 */ /* 0x002fe4000001ff00 */
[----:B------:R-:W2:Y:S01]  /*0380*/  @P1 LDG.E.EL R25, desc[UR4][R10.64+-0x600] ;  /* 0xfffa00040a191981 */ /* 0x000ea2000c2e1900 */
[----:B0-----:R-:W-:-:S03]  /*0390*/  IMAD.WIDE R4, R19, 0x4, R4 ;  /* 0x0000000413047825 */ /* 0x001fc600078e0204 */
[----:B------:R0:W2:Y:S01]  /*03a0*/  @!P0 LDG.E.EL R26, desc[UR4][R2.64] ;  /* 0x00000004021a8981 */ /* 0x0000a2000c2e1900 */
[----:B------:R-:W-:-:S03]  /*03b0*/  IMAD.WIDE R6, R19, 0x4, R6 ;  /* 0x0000000413067825 */ /* 0x000fc600078e0206 */
[----:B------:R-:W2:Y:S01]  /*03c0*/  @!P0 LDG.E.EL R27, desc[UR4][R4.64] ;  /* 0x00000004041b8981 */ /* 0x000ea2000c2e1900 */
[----:B------:R-:W-:-:S03]  /*03d0*/  IMAD.WIDE R8, R19, 0x4, R8 ;  /* 0x0000000413087825 */ /* 0x000fc600078e0208 */
[----:B------:R1:W2:Y:S01]  /*03e0*/  @P1 LDG.E.EL R12, desc[UR4][R6.64+-0x600] ;  /* 0xfffa0004060c1981 */ /* 0x0002a2000c2e1900 */
[----:B0-----:R-:W0:Y:S03]  /*03f0*/  LDC.64 R2, c[0x0][0x260] ;  /* 0x00009800ff027b82 */ /* 0x001e260000000a00 */
[----:B------:R5:W2:Y:S01]  /*0400*/  @P1 LDG.E.EL R13, desc[UR4][R8.64+-0x600] ;  /* 0xfffa0004080d1981 */ /* 0x000aa2000c2e1900 */
[----:B-1----:R-:W-:Y:S02]  /*0410*/  IMAD.MOV.U32 R6, RZ, RZ, 0x3e800000 ;  /* 0x3e800000ff067424 */ /* 0x002fe400078e00ff */
[----:B------:R-:W-:-:S04]  /*0420*/  IMAD R18, R21, -0xc00, R18 ;  /* 0xfffff40015127824 */ /* 0x000fc800078e0212 */
[----:B------:R-:W-:-:S04]  /*0430*/  IMAD R21, R21, 0x2000, R18 ;  /* 0x0000200015157824 */ /* 0x000fc800078e0212 */
[----:B0-----:R-:W-:Y:S01]  /*0440*/  IMAD.WIDE R2, R21, 0x4, R2 ;  /* 0x0000000415027825 */ /* 0x001fe200078e0202 */
[----:B---3--:R-:W-:Y:S02]  /*0450*/  SEL R23, R23, RZ, !P0 ;  /* 0x000000ff17177207 */ /* 0x008fe40004000000 */
[----:B------:R-:W-:-:S03]  /*0460*/  SEL R22, R22, RZ, P1 ;  /* 0x000000ff16167207 */ /* 0x000fc60000800000 */
[----:B------:R-:W-:Y:S02]  /*0470*/  FADD R23, R23, 0.0010000000474974513054 ;  /* 0x3a83126f17177421 */ /* 0x000fe40000000000 */
[----:B------:R-:W-:Y:S02]  /*0480*/  FADD R22, R22, 0.0010000000474974513054 ;  /* 0x3a83126f16167421 */ /* 0x000fe40000000000 */
[----:B------:R-:W0:Y:S08]  /*0490*/  MUFU.SQRT R10, R23 ;  /* 0x00000017000a7308 */ /* 0x000e300000002000 */
[----:B------:R-:W1:Y:S01]  /*04a0*/  MUFU.SQRT R11, R22 ;  /* 0x00000016000b7308 */ /* 0x000e620000002000 */
[----:B0-----:R-:W-:-:S02]  /*04b0*/  FSETP.GT.AND P2, PT, R10, 8.50705917302346158658e+37, PT ;  /* 0x7e8000000a00780b */ /* 0x001fc40003f44000 */
[----:B------:R-:W-:Y:S02]  /*04c0*/  FSETP.GEU.AND P4, PT, R10, 1.175494350822287508e-38, PT ;  /* 0x008000000a00780b */ /* 0x000fe40003f8e000 */
[C---:B-1----:R-:W-:Y:S02]  /*04d0*/  FSETP.GT.AND P3, PT, R11.reuse, 8.50705917302346158658e+37, PT ;  /* 0x7e8000000b00780b */ /* 0x042fe40003f64000 */
[----:B------:R-:W-:-:S07]  /*04e0*/  FSETP.GEU.AND P5, PT, R11, 1.175494350822287508e-38, PT ;  /* 0x008000000b00780b */ /* 0x000fce0003fae000 */
[----:B------:R-:W-:-:S04]  /*04f0*/  @P2 FMUL R10, R10, 0.25 ;  /* 0x3e8000000a0a2820 */ /* 0x000fc80000400000 */
[----:B------:R-:W-:Y:S01]  /*0500*/  @!P4 FMUL R10, R10, 16777216 ;  /* 0x4b8000000a0ac820 */ /* 0x000fe20000400000 */
[----:B------:R-:W-:-:S04]  /*0510*/  @P3 FMUL R11, R11, 0.25 ;  /* 0x3e8000000b0b3820 */ /* 0x000fc80000400000 */
[----:B------:R-:W-:Y:S01]  /*0520*/  @!P5 FMUL R11, R11, 16777216 ;  /* 0x4b8000000b0bd820 */ /* 0x000fe20000400000 */
[----:B------:R-:W0:Y:S01]  /*0530*/  MUFU.RCP R10, R10 ;  /* 0x0000000a000a7308 */ /* 0x000e220000001000 */
[----:B------:R-:W-:-:S07]  /*0540*/  FSEL R5, R6, 1, P2 ;  /* 0x3f80000006057808 */ /* 0x000fce0001000000 */
[----:B------:R-:W1:Y:S01]  /*0550*/  MUFU.RCP R11, R11 ;  /* 0x0000000b000b7308 */ /* 0x000e620000001000 */
[----:B------:R-:W-:Y:S01]  /*0560*/  FSEL R6, R6, 1, P3 ;  /* 0x3f80000006067808 */ /* 0x000fe20001800000 */
[----:B------:R-:W-:Y:S01]  /*0570*/  @!P4 FMUL R5, R5, 16777216 ;  /* 0x4b8000000505c820 */ /* 0x000fe20000400000 */
[----:B----4-:R-:W-:Y:S02]  /*0580*/  SEL R7, R0, RZ, !P0 ;  /* 0x000000ff00077207 */ /* 0x010fe40004000000 */
[----:B------:R-:W-:Y:S01]  /*0590*/  SEL R4, R24, RZ, !P0 ;  /* 0x000000ff18047207 */ /* 0x000fe20004000000 */
[----:B------:R-:W-:Y:S01]  /*05a0*/  @!P5 FMUL R6, R6, 16777216 ;  /* 0x4b8000000606d820 */ /* 0x000fe20000400000 */
[----:B-----5:R-:W-:Y:S02]  /*05b0*/  SEL R9, R20, RZ, P1 ;  /* 0x000000ff14097207 */ /* 0x020fe40000800000 */
[----:B--2---:R-:W-:Y:S01]  /*05c0*/  SEL R0, R25, RZ, P1 ;  /* 0x000000ff19007207 */ /* 0x004fe20000800000 */
[----:B------:R-:W-:Y:S01]  /*05d0*/  FADD R4, R4, -R7 ;  /* 0x8000000704047221 */ /* 0x000fe20000000000 */
[----:B0-----:R-:W-:Y:S01]  /*05e0*/  FMUL R5, R10, R5 ;  /* 0x000000050a057220 */ /* 0x001fe20000400000 */
[----:B------:R-:W-:-:S02]  /*05f0*/  SEL R7, R26, RZ, !P0 ;  /* 0x000000ff1a077207 */ /* 0x000fc40004000000 */
[----:B------:R-:W-:Y:S01]  /*0600*/  FADD R0, R0, -R9 ;  /* 0x8000000900007221 */ /* 0x000fe20000000000 */
[----:B-1----:R-:W-:Y:S01]  /*0610*/  FMUL R11, R11, R6 ;  /* 0x000000060b0b7220 */ /* 0x002fe20000400000 */
[----:B------:R-:W-:Y:S01]  /*0620*/  SEL R6, R27, RZ, !P0 ;  /* 0x000000ff1b067207 */ /* 0x000fe20004000000 */
[----:B------:R-:W-:Y:S01]  /*0630*/  FMUL R4, R5, R4 ;  /* 0x0000000405047220 */ /* 0x000fe20000400000 */
[----:B------:R-:W-:Y:S01]  /*0640*/  SEL R12, R12, RZ, P1 ;  /* 0x000000ff0c0c7207 */ /* 0x000fe20000800000 */
[----:B------:R-:W-:Y:S01]  /*0650*/  FMUL R0, R0, R11 ;  /* 0x0000000b00007220 */ /* 0x000fe20000400000 */
[----:B------:R-:W-:Y:S01]  /*0660*/  SEL R13, R13, RZ, P1 ;  /* 0x000000ff0d0d7207 */ /* 0x000fe20000800000 */
[----:B------:R-:W-:-:S04]  /*0670*/  FFMA R4, R7, R4, R6 ;  /* 0x0000000407047223 */ /* 0x000fc80000000006 */
[----:B------:R-:W-:Y:S01]  /*0680*/  FFMA R13, R0, R12, R13 ;  /* 0x0000000c000d7223 */ /* 0x000fe2000000000d */
[----:B------:R-:W-:-:S04]  /*0690*/  FSETP.GEU.AND P1, PT, R4, RZ, PT ;  /* 0x000000ff0400720b */ /* 0x000fc80003f2e000 */
[C---:B------:R-:W-:Y:S02]  /*06a0*/  FSETP.GEU.AND P2, PT, R13.reuse, RZ, PT ;  /* 0x000000ff0d00720b */ /* 0x040fe40003f4e000 */
[----:B------:R-:W-:Y:S02]  /*06b0*/  FSEL R5, R4, RZ, P1 ;  /* 0x000000ff04057208 */ /* 0x000fe40000800000 */
[----:B------:R-:W-:-:S05]  /*06c0*/  @P0 FSEL R5, R13, RZ, P2 ;  /* 0x000000ff0d050208 */ /* 0x000fca0001000000 */
[----:B------:R-:W-:Y:S01]  /*06d0*/  STG.E desc[UR4][R2.64], R5 ;  /* 0x0000000502007986 */ /* 0x000fe2000c101904 */
[----:B------:R-:W-:Y:S05]  /*06e0*/  EXIT ;  /* 0x000000000000794d */ /* 0x000fea0003800000 */
.L_x_0:
[----:B------:R-:W-:-:S00]  /*06f0*/  BRA `(.L_x_0) ;  /* 0xfffffffc00fc7947 */ /* 0x000fc0000383ffff */
[----:B------:R-:W-:-:S00]  /*0700*/  NOP ;  /* 0x0000000000007918 */ /* 0x000fc00000000000 */
[----:B------:R-:W-:-:S00]  /*0710*/  NOP ;  /* 0x0000000000007918 */ /* 0x000fc00000000000 */
[----:B------:R-:W-:-:S00]  /*0720*/  NOP ;  /* 0x0000000000007918 */ /* 0x000fc00000000000 */
[----:B------:R-:W-:-:S00]  /*0730*/  NOP ;  /* 0x0000000000007918 */ /* 0x000fc00000000000 */
[----:B------:R-:W-:-:S00]  /*0740*/  NOP ;  /* 0x0000000000007918 */ /* 0x000fc00000000000 */
[----:B------:R-:W-:-:S00]  /*0750*/  NOP ;  /* 0x0000000000007918 */ /* 0x000fc00000000000 */
[----:B------:R-:W-:-:S00]  /*0760*/  NOP ;  /* 0x0000000000007918 */ /* 0x000fc00000000000 */
[----:B------:R-:W-:-:S00]  /*0770*/  NOP ;  /* 0x0000000000007918 */ /* 0x000fc00000000000 */
.L_x_1:


//--------------------- .nv.global.init           --------------------------
	.section	.nv.global.init,"aw",@progbits
.nv.global.init:
	.type		_$_str,@object
	.size		_$_str,(_$_str_$_2 - _$_str)
_$_str:
        /*0000*/ 	.byte	0x5f, 0x5f, 0x43, 0x55, 0x44, 0x41, 0x5f, 0x46, 0x54, 0x5a, 0x00
	.type		_$_str_$_2,@object
	.size		_$_str_$_2,(.L_1 - _$_str_$_2)
_$_str_$_2:
        /*000b*/ 	.byte	0x5f, 0x5f, 0x43, 0x55, 0x44, 0x41, 0x5f, 0x50, 0x52, 0x45, 0x43, 0x5f, 0x53, 0x51, 0x52, 0x54
        /*001b*/ 	.byte	0x00
.L_1:


//--------------------- .nv.constant0.triton_poi_fused_cat_47 --------------------------
	.section	.nv.constant0.triton_poi_fused_cat_47,"a",@progbits
	.sectionflags	@""
	.align	4
.nv.constant0.triton_poi_fused_cat_47:
	.zero		620
